	.headerflags	@"EF_CUDA_TEXMODE_UNIFIED EF_CUDA_64BIT_ADDRESS EF_CUDA_SM86 EF_CUDA_VIRTUAL_SM(EF_CUDA_SM86)"
	.elftype	@"ET_EXEC"


//--------------------- .nv.info                  --------------------------
	.section	.nv.info,"",@"SHT_CUDA_INFO"
	.align	4


	//----- nvinfo : EIATTR_REGCOUNT
	.align		4
        /*0000*/ 	.byte	0x04, 0x2f
        /*0002*/ 	.short	(.L_1 - .L_0)
	.align		4
.L_0:
        /*0004*/ 	.word	index@(initialize_index)
        /*0008*/ 	.word	0x00000006


	//----- nvinfo : EIATTR_FRAME_SIZE
	.align		4
.L_1:
        /*000c*/ 	.byte	0x04, 0x11
        /*000e*/ 	.short	(.L_3 - .L_2)
	.align		4
.L_2:
        /*0010*/ 	.word	index@(initialize_index)
        /*0014*/ 	.word	0x00000000


	//----- nvinfo : EIATTR_REGCOUNT
	.align		4
.L_3:
        /*0018*/ 	.byte	0x04, 0x2f
        /*001a*/ 	.short	(.L_5 - .L_4)
	.align		4
.L_4:
        /*001c*/ 	.word	index@(initialize_index_from_token_ids)
        /*0020*/ 	.word	0x00000008


	//----- nvinfo : EIATTR_FRAME_SIZE
	.align		4
.L_5:
        /*0024*/ 	.byte	0x04, 0x11
        /*0026*/ 	.short	(.L_7 - .L_6)
	.align		4
.L_6:
        /*0028*/ 	.word	index@(initialize_index_from_token_ids)
        /*002c*/ 	.word	0x00000000


	//----- nvinfo : EIATTR_REGCOUNT
	.align		4
.L_7:
        /*0030*/ 	.byte	0x04, 0x2f
        /*0032*/ 	.short	(.L_9 - .L_8)
	.align		4
.L_8:
        /*0034*/ 	.word	index@(extract_token_from_tokens)
        /*0038*/ 	.word	0x0000000a


	//----- nvinfo : EIATTR_FRAME_SIZE
	.align		4
.L_9:
        /*003c*/ 	.byte	0x04, 0x11
        /*003e*/ 	.short	(.L_11 - .L_10)
	.align		4
.L_10:
        /*0040*/ 	.word	index@(extract_token_from_tokens)
        /*0044*/ 	.word	0x00000000


	//----- nvinfo : EIATTR_REGCOUNT
	.align		4
.L_11:
        /*0048*/ 	.byte	0x04, 0x2f
        /*004a*/ 	.short	(.L_13 - .L_12)
	.align		4
.L_12:
        /*004c*/ 	.word	index@(argmax_logits_and_append)
        /*0050*/ 	.word	0x00000023


	//----- nvinfo : EIATTR_FRAME_SIZE
	.align		4
.L_13:
        /*0054*/ 	.byte	0x04, 0x11
        /*0056*/ 	.short	(.L_15 - .L_14)
	.align		4
.L_14:
        /*0058*/ 	.word	index@(argmax_logits_and_append)
        /*005c*/ 	.word	0x00000000


	//----- nvinfo : EIATTR_REGCOUNT
	.align		4
.L_15:
        /*0060*/ 	.byte	0x04, 0x2f
        /*0062*/ 	.short	(.L_17 - .L_16)
	.align		4
.L_16:
        /*0064*/ 	.word	index@(indexed_argmax_logits_and_append)
        /*0068*/ 	.word	0x0000001a


	//----- nvinfo : EIATTR_FRAME_SIZE
	.align		4
.L_17:
        /*006c*/ 	.byte	0x04, 0x11
        /*006e*/ 	.short	(.L_19 - .L_18)
	.align		4
.L_18:
        /*0070*/ 	.word	index@(indexed_argmax_logits_and_append)
        /*0074*/ 	.word	0x00000000


	//----- nvinfo : EIATTR_MIN_STACK_SIZE
	.align		4
.L_19:
        /*0078*/ 	.byte	0x04, 0x12
        /*007a*/ 	.short	(.L_21 - .L_20)
	.align		4
.L_20:
        /*007c*/ 	.word	index@(indexed_argmax_logits_and_append)
        /*0080*/ 	.word	0x00000000


	//----- nvinfo : EIATTR_MIN_STACK_SIZE
	.align		4
.L_21:
        /*0084*/ 	.byte	0x04, 0x12
        /*0086*/ 	.short	(.L_23 - .L_22)
	.align		4
.L_22:
        /*0088*/ 	.word	index@(argmax_logits_and_append)
        /*008c*/ 	.word	0x00000000


	//----- nvinfo : EIATTR_MIN_STACK_SIZE
	.align		4
.L_23:
        /*0090*/ 	.byte	0x04, 0x12
        /*0092*/ 	.short	(.L_25 - .L_24)
	.align		4
.L_24:
        /*0094*/ 	.word	index@(extract_token_from_tokens)
        /*0098*/ 	.word	0x00000000


	//----- nvinfo : EIATTR_MIN_STACK_SIZE
	.align		4
.L_25:
        /*009c*/ 	.byte	0x04, 0x12
        /*009e*/ 	.short	(.L_27 - .L_26)
	.align		4
.L_26:
        /*00a0*/ 	.word	index@(initialize_index_from_token_ids)
        /*00a4*/ 	.word	0x00000000


	//----- nvinfo : EIATTR_MIN_STACK_SIZE
	.align		4
.L_27:
        /*00a8*/ 	.byte	0x04, 0x12
        /*00aa*/ 	.short	(.L_29 - .L_28)
	.align		4
.L_28:
        /*00ac*/ 	.word	index@(initialize_index)
        /*00b0*/ 	.word	0x00000000
.L_29:


//--------------------- .nv.info.indexed_argmax_logits_and_append --------------------------
	.section	.nv.info.indexed_argmax_logits_and_append,"",@"SHT_CUDA_INFO"
	.sectionflags	@""
	.align	4


	//----- nvinfo : EIATTR_CUDA_API_VERSION
	.align		4
        /*0000*/ 	.byte	0x04, 0x37
        /*0002*/ 	.short	(.L_31 - .L_30)
.L_30:
        /*0004*/ 	.word	0x0000007e


	//----- nvinfo : EIATTR_SW2861232_WAR
	.align		4
.L_31:
        /*0008*/ 	.byte	0x01, 0x35
	.zero		2


	//----- nvinfo : EIATTR_PARAM_CBANK
	.align		4
        /*000c*/ 	.byte	0x04, 0x0a
        /*000e*/ 	.short	(.L_33 - .L_32)
	.align		4
.L_32:
        /*0010*/ 	.word	index@(.nv.constant0.indexed_argmax_logits_and_append)
        /*0014*/ 	.short	0x0160
        /*0016*/ 	.short	0x0018


	//----- nvinfo : EIATTR_CBANK_PARAM_SIZE
	.align		4
.L_33:
        /*0018*/ 	.byte	0x03, 0x19
        /*001a*/ 	.short	0x0018


	//----- nvinfo : EIATTR_KPARAM_INFO
	.align		4
        /*001c*/ 	.byte	0x04, 0x17
        /*001e*/ 	.short	(.L_35 - .L_34)
.L_34:
        /*0020*/ 	.word	0x00000000
        /*0024*/ 	.short	0x0002
        /*0026*/ 	.short	0x0010
        /*0028*/ 	.byte	0x00, 0xf0, 0x21, 0x00


	//----- nvinfo : EIATTR_KPARAM_INFO
	.align		4
.L_35:
        /*002c*/ 	.byte	0x04, 0x17
        /*002e*/ 	.short	(.L_37 - .L_36)
.L_36:
        /*0030*/ 	.word	0x00000000
        /*0034*/ 	.short	0x0001
        /*0036*/ 	.short	0x0008
        /*0038*/ 	.byte	0x00, 0xf0, 0x21, 0x00


	//----- nvinfo : EIATTR_KPARAM_INFO
	.align		4
.L_37:
        /*003c*/ 	.byte	0x04, 0x17
        /*003e*/ 	.short	(.L_39 - .L_38)
.L_38:
        /*0040*/ 	.word	0x00000000
        /*0044*/ 	.short	0x0000
        /*0046*/ 	.short	0x0000
        /*0048*/ 	.byte	0x00, 0xf0, 0x21, 0x00


	//----- nvinfo : EIATTR_MAXREG_COUNT
	.align		4
.L_39:
        /*004c*/ 	.byte	0x03, 0x1b
        /*004e*/ 	.short	0x00ff


	//----- nvinfo : EIATTR_EXIT_INSTR_OFFSETS
	.align		4
        /*0050*/ 	.byte	0x04, 0x1c
        /*0052*/ 	.short	(.L_41 - .L_40)


	//   ....[0]....
.L_40:
        /*0054*/ 	.word	0x00000930


	//   ....[1]....
        /*0058*/ 	.word	0x00000a40


	//----- nvinfo : EIATTR_CRS_STACK_SIZE
	.align		4
.L_41:
        /*005c*/ 	.byte	0x04, 0x1e
        /*005e*/ 	.short	(.L_43 - .L_42)
.L_42:
        /*0060*/ 	.word	0x00000000
.L_43:


//--------------------- .nv.info.argmax_logits_and_append --------------------------
	.section	.nv.info.argmax_logits_and_append,"",@"SHT_CUDA_INFO"
	.sectionflags	@""
	.align	4


	//----- nvinfo : EIATTR_CUDA_API_VERSION
	.align		4
        /*0000*/ 	.byte	0x04, 0x37
        /*0002*/ 	.short	(.L_45 - .L_44)
.L_44:
        /*0004*/ 	.word	0x0000007e


	//----- nvinfo : EIATTR_SW2861232_WAR
	.align		4
.L_45:
        /*0008*/ 	.byte	0x01, 0x35
	.zero		2


	//----- nvinfo : EIATTR_PARAM_CBANK
	.align		4
        /*000c*/ 	.byte	0x04, 0x0a
        /*000e*/ 	.short	(.L_47 - .L_46)
	.align		4
.L_46:
        /*0010*/ 	.word	index@(.nv.constant0.argmax_logits_and_append)
        /*0014*/ 	.short	0x0160
        /*0016*/ 	.short	0x0018


	//----- nvinfo : EIATTR_CBANK_PARAM_SIZE
	.align		4
.L_47:
        /*0018*/ 	.byte	0x03, 0x19
        /*001a*/ 	.short	0x0018


	//----- nvinfo : EIATTR_KPARAM_INFO
	.align		4
        /*001c*/ 	.byte	0x04, 0x17
        /*001e*/ 	.short	(.L_49 - .L_48)
.L_48:
        /*0020*/ 	.word	0x00000000
        /*0024*/ 	.short	0x0002
        /*0026*/ 	.short	0x0010
        /*0028*/ 	.byte	0x00, 0xf0, 0x21, 0x00


	//----- nvinfo : EIATTR_KPARAM_INFO
	.align		4
.L_49:
        /*002c*/ 	.byte	0x04, 0x17
        /*002e*/ 	.short	(.L_51 - .L_50)
.L_50:
        /*0030*/ 	.word	0x00000000
        /*0034*/ 	.short	0x0001
        /*0036*/ 	.short	0x0008
        /*0038*/ 	.byte	0x00, 0xf0, 0x21, 0x00


	//----- nvinfo : EIATTR_KPARAM_INFO
	.align		4
.L_51:
        /*003c*/ 	.byte	0x04, 0x17
        /*003e*/ 	.short	(.L_53 - .L_52)
.L_52:
        /*0040*/ 	.word	0x00000000
        /*0044*/ 	.short	0x0000
        /*0046*/ 	.short	0x0000
        /*0048*/ 	.byte	0x00, 0xf0, 0x21, 0x00


	//----- nvinfo : EIATTR_MAXREG_COUNT
	.align		4
.L_53:
        /*004c*/ 	.byte	0x03, 0x1b
        /*004e*/ 	.short	0x00ff


	//----- nvinfo : EIATTR_EXIT_INSTR_OFFSETS
	.align		4
        /*0050*/ 	.byte	0x04, 0x1c
        /*0052*/ 	.short	(.L_55 - .L_54)


	//   ....[0]....
.L_54:
        /*0054*/ 	.word	0x000008a0


	//   ....[1]....
        /*0058*/ 	.word	0x000009f0


	//----- nvinfo : EIATTR_CRS_STACK_SIZE
	.align		4
.L_55:
        /*005c*/ 	.byte	0x04, 0x1e
        /*005e*/ 	.short	(.L_57 - .L_56)
.L_56:
        /*0060*/ 	.word	0x00000000
.L_57:


//--------------------- .nv.info.extract_token_from_tokens --------------------------
	.section	.nv.info.extract_token_from_tokens,"",@"SHT_CUDA_INFO"
	.sectionflags	@""
	.align	4


	//----- nvinfo : EIATTR_CUDA_API_VERSION
	.align		4
        /*0000*/ 	.byte	0x04, 0x37
        /*0002*/ 	.short	(.L_59 - .L_58)
.L_58:
        /*0004*/ 	.word	0x0000007e


	//----- nvinfo : EIATTR_SW2861232_WAR
	.align		4
.L_59:
        /*0008*/ 	.byte	0x01, 0x35
	.zero		2


	//----- nvinfo : EIATTR_PARAM_CBANK
	.align		4
        /*000c*/ 	.byte	0x04, 0x0a
        /*000e*/ 	.short	(.L_61 - .L_60)
	.align		4
.L_60:
        /*0010*/ 	.word	index@(.nv.constant0.extract_token_from_tokens)
        /*0014*/ 	.short	0x0160
        /*0016*/ 	.short	0x0018


	//----- nvinfo : EIATTR_CBANK_PARAM_SIZE
	.align		4
.L_61:
        /*0018*/ 	.byte	0x03, 0x19
        /*001a*/ 	.short	0x0018


	//----- nvinfo : EIATTR_KPARAM_INFO
	.align		4
        /*001c*/ 	.byte	0x04, 0x17
        /*001e*/ 	.short	(.L_63 - .L_62)
.L_62:
        /*0020*/ 	.word	0x00000000
        /*0024*/ 	.short	0x0002
        /*0026*/ 	.short	0x0010
        /*0028*/ 	.byte	0x00, 0xf0, 0x21, 0x00


	//----- nvinfo : EIATTR_KPARAM_INFO
	.align		4
.L_63:
        /*002c*/ 	.byte	0x04, 0x17
        /*002e*/ 	.short	(.L_65 - .L_64)
.L_64:
        /*0030*/ 	.word	0x00000000
        /*0034*/ 	.short	0x0001
        /*0036*/ 	.short	0x0008
        /*0038*/ 	.byte	0x00, 0xf0, 0x21, 0x00


	//----- nvinfo : EIATTR_KPARAM_INFO
	.align		4
.L_65:
        /*003c*/ 	.byte	0x04, 0x17
        /*003e*/ 	.short	(.L_67 - .L_66)
.L_66:
        /*0040*/ 	.word	0x00000000
        /*0044*/ 	.short	0x0000
        /*0046*/ 	.short	0x0000
        /*0048*/ 	.byte	0x00, 0xf0, 0x21, 0x00


	//----- nvinfo : EIATTR_MAXREG_COUNT
	.align		4
.L_67:
        /*004c*/ 	.byte	0x03, 0x1b
        /*004e*/ 	.short	0x00ff


	//----- nvinfo : EIATTR_EXIT_INSTR_OFFSETS
	.align		4
        /*0050*/ 	.byte	0x04, 0x1c
        /*0052*/ 	.short	(.L_69 - .L_68)


	//   ....[0]....
.L_68:
        /*0054*/ 	.word	0x00000030


	//   ....[1]....
        /*0058*/ 	.word	0x000000e0
.L_69:


//--------------------- .nv.info.initialize_index_from_token_ids --------------------------
	.section	.nv.info.initialize_index_from_token_ids,"",@"SHT_CUDA_INFO"
	.sectionflags	@""
	.align	4


	//----- nvinfo : EIATTR_CUDA_API_VERSION
	.align		4
        /*0000*/ 	.byte	0x04, 0x37
        /*0002*/ 	.short	(.L_71 - .L_70)
.L_70:
        /*0004*/ 	.word	0x0000007e


	//----- nvinfo : EIATTR_SW2861232_WAR
	.align		4
.L_71:
        /*0008*/ 	.byte	0x01, 0x35
	.zero		2


	//----- nvinfo : EIATTR_PARAM_CBANK
	.align		4
        /*000c*/ 	.byte	0x04, 0x0a
        /*000e*/ 	.short	(.L_73 - .L_72)
	.align		4
.L_72:
        /*0010*/ 	.word	index@(.nv.constant0.initialize_index_from_token_ids)
        /*0014*/ 	.short	0x0160
        /*0016*/ 	.short	0x0010


	//----- nvinfo : EIATTR_CBANK_PARAM_SIZE
	.align		4
.L_73:
        /*0018*/ 	.byte	0x03, 0x19
        /*001a*/ 	.short	0x0010


	//----- nvinfo : EIATTR_KPARAM_INFO
	.align		4
        /*001c*/ 	.byte	0x04, 0x17
        /*001e*/ 	.short	(.L_75 - .L_74)
.L_74:
        /*0020*/ 	.word	0x00000000
        /*0024*/ 	.short	0x0001
        /*0026*/ 	.short	0x0008
        /*0028*/ 	.byte	0x00, 0xf0, 0x21, 0x00


	//----- nvinfo : EIATTR_KPARAM_INFO
	.align		4
.L_75:
        /*002c*/ 	.byte	0x04, 0x17
        /*002e*/ 	.short	(.L_77 - .L_76)
.L_76:
        /*0030*/ 	.word	0x00000000
        /*0034*/ 	.short	0x0000
        /*0036*/ 	.short	0x0000
        /*0038*/ 	.byte	0x00, 0xf0, 0x21, 0x00


	//----- nvinfo : EIATTR_MAXREG_COUNT
	.align		4
.L_77:
        /*003c*/ 	.byte	0x03, 0x1b
        /*003e*/ 	.short	0x00ff


	//----- nvinfo : EIATTR_EXIT_INSTR_OFFSETS
	.align		4
        /*0040*/ 	.byte	0x04, 0x1c
        /*0042*/ 	.short	(.L_79 - .L_78)


	//   ....[0]....
.L_78:
        /*0044*/ 	.word	0x00000030


	//   ....[1]....
        /*0048*/ 	.word	0x00000110
.L_79:


//--------------------- .nv.info.initialize_index --------------------------
	.section	.nv.info.initialize_index,"",@"SHT_CUDA_INFO"
	.sectionflags	@""
	.align	4


	//----- nvinfo : EIATTR_CUDA_API_VERSION
	.align		4
        /*0000*/ 	.byte	0x04, 0x37
        /*0002*/ 	.short	(.L_81 - .L_80)
.L_80:
        /*0004*/ 	.word	0x0000007e


	//----- nvinfo : EIATTR_SW2861232_WAR
	.align		4
.L_81:
        /*0008*/ 	.byte	0x01, 0x35
	.zero		2


	//----- nvinfo : EIATTR_PARAM_CBANK
	.align		4
        /*000c*/ 	.byte	0x04, 0x0a
        /*000e*/ 	.short	(.L_83 - .L_82)
	.align		4
.L_82:
        /*0010*/ 	.word	index@(.nv.constant0.initialize_index)
        /*0014*/ 	.short	0x0160
        /*0016*/ 	.short	0x0008


	//----- nvinfo : EIATTR_CBANK_PARAM_SIZE
	.align		4
.L_83:
        /*0018*/ 	.byte	0x03, 0x19
        /*001a*/ 	.short	0x0008


	//----- nvinfo : EIATTR_KPARAM_INFO
	.align		4
        /*001c*/ 	.byte	0x04, 0x17
        /*001e*/ 	.short	(.L_85 - .L_84)
.L_84:
        /*0020*/ 	.word	0x00000000
        /*0024*/ 	.short	0x0000
        /*0026*/ 	.short	0x0000
        /*0028*/ 	.byte	0x00, 0xf0, 0x21, 0x00


	//----- nvinfo : EIATTR_MAXREG_COUNT
	.align		4
.L_85:
        /*002c*/ 	.byte	0x03, 0x1b
        /*002e*/ 	.short	0x00ff


	//----- nvinfo : EIATTR_EXIT_INSTR_OFFSETS
	.align		4
        /*0030*/ 	.byte	0x04, 0x1c
        /*0032*/ 	.short	(.L_87 - .L_86)


	//   ....[0]....
.L_86:
        /*0034*/ 	.word	0x00000030


	//   ....[1]....
        /*0038*/ 	.word	0x00000080
.L_87:


//--------------------- .nv.callgraph             --------------------------
	.section	.nv.callgraph,"",@"SHT_CUDA_CALLGRAPH"
	.align	4
	.sectionentsize	8
	.align		4
        /*0000*/ 	.word	0x00000000
	.align		4
        /*0004*/ 	.word	0xffffffff
	.align		4
        /*0008*/ 	.word	0x00000000
	.align		4
        /*000c*/ 	.word	0xfffffffe
	.align		4
        /*0010*/ 	.word	0x00000000
	.align		4
        /*0014*/ 	.word	0xfffffffd
	.align		4
        /*0018*/ 	.word	0x00000000
	.align		4
        /*001c*/ 	.word	0xfffffffc


//--------------------- .nv.rel.action            --------------------------
	.section	.nv.rel.action,"",@"SHT_CUDA_RELOCINFO"
	.align	8
	.sectionentsize	8
        /*0000*/ 	.byte	0x73, 0x00, 0x00, 0x00, 0x00, 0x00, 0x00, 0x00, 0x00, 0x00, 0x00, 0x11, 0x25, 0x00, 0x05, 0x36


//--------------------- .nv.constant0.indexed_argmax_logits_and_append --------------------------
	.section	.nv.constant0.indexed_argmax_logits_and_append,"a",@progbits
	.sectionflags	@""
	.align	4
.nv.constant0.indexed_argmax_logits_and_append:
	.zero		376


//--------------------- .nv.constant0.argmax_logits_and_append --------------------------
	.section	.nv.constant0.argmax_logits_and_append,"a",@progbits
	.sectionflags	@""
	.align	4
.nv.constant0.argmax_logits_and_append:
	.zero		376


//--------------------- .nv.constant0.extract_token_from_tokens --------------------------
	.section	.nv.constant0.extract_token_from_tokens,"a",@progbits
	.sectionflags	@""
	.align	4
.nv.constant0.extract_token_from_tokens:
	.zero		376


//--------------------- .nv.constant0.initialize_index_from_token_ids --------------------------
	.section	.nv.constant0.initialize_index_from_token_ids,"a",@progbits
	.sectionflags	@""
	.align	4
.nv.constant0.initialize_index_from_token_ids:
	.zero		368


//--------------------- .nv.constant0.initialize_index --------------------------
	.section	.nv.constant0.initialize_index,"a",@progbits
	.sectionflags	@""
	.align	4
.nv.constant0.initialize_index:
	.zero		360


//--------------------- .text.indexed_argmax_logits_and_append --------------------------
	.section	.text.indexed_argmax_logits_and_append,"ax",@progbits
	.sectionflags	@"SHF_BARRIERS=1"
	.sectioninfo	@"SHI_REGISTERS=26"
	.align	128
        .global         indexed_argmax_logits_and_append
        .type           indexed_argmax_logits_and_append,@function
        .size           indexed_argmax_logits_and_append,(.L_x_18 - indexed_argmax_logits_and_append)
        .other          indexed_argmax_logits_and_append,@"STO_CUDA_ENTRY STV_DEFAULT"
indexed_argmax_logits_and_append:
.text.indexed_argmax_logits_and_append:
[----:B------:R-:W-:Y:S02]  /*0000*/  IMAD.MOV.U32 R1, RZ, RZ, c[0x0][0x28] ;  /* 0x00000a00ff017624 */ /* 0x000fe400078e00ff */
[----:B------:R-:W-:Y:S01]  /*0010*/  IMAD.MOV.U32 R2, RZ, RZ, c[0x0][0x168] ;  /* 0x00005a00ff027624 */ /* 0x000fe200078e00ff */
[----:B------:R-:W-:Y:S01]  /*0020*/  ULDC.64 UR6, c[0x0][0x118] ;  /* 0x0000460000067ab9 */ /* 0x000fe20000000a00 */
[----:B------:R-:W-:-:S05]  /*0030*/  IMAD.MOV.U32 R3, RZ, RZ, c[0x0][0x16c] ;  /* 0x00005b00ff037624 */ /* 0x000fca00078e00ff */
[----:B------:R-:W2:Y:S01]  /*0040*/  LDG.E R4, [R2.64] ;  /* 0x0000000602047981 */ /* 0x000ea2000c1e1900 */
[----:B------:R-:W-:Y:S02]  /*0050*/  IMAD.MOV.U32 R9, RZ, RZ, -0x800001 ;  /* 0xff7fffffff097424 */ /* 0x000fe400078e00ff */
[----:B------:R-:W-:Y:S01]  /*0060*/  IMAD.MOV.U32 R8, RZ, RZ, RZ ;  /* 0x000000ffff087224 */ /* 0x000fe200078e00ff */
[----:B------:R-:W2:Y:S01]  /*0070*/  S2R R5, SR_CTAID.X ;  /* 0x0000000000057919 */ /* 0x000ea20000002500 */
[----:B------:R-:W-:-:S03]  /*0080*/  IMAD.MOV.U32 R22, RZ, RZ, 0xf ;  /* 0x0000000fff167424 */ /* 0x000fc600078e00ff */
[----:B------:R-:W0:Y:S02]  /*0090*/  S2R R0, SR_TID.X ;  /* 0x0000000000007919 */ /* 0x000e240000002100 */
[----:B0-----:R-:W-:Y:S02]  /*00a0*/  IMAD.SHL.U32 R7, R0, 0x400, RZ ;  /* 0x0000040000077824 */ /* 0x001fe400078e00ff */
[----:B--2---:R-:W-:-:S04]  /*00b0*/  IMAD R4, R5, 0x80, R4 ;  /* 0x0000008005047824 */ /* 0x004fc800078e0204 */
[----:B------:R-:W-:-:S05]  /*00c0*/  IMAD R4, R4, 0x1f500, RZ ;  /* 0x0001f50004047824 */ /* 0x000fca00078e02ff */
[C---:B------:R-:W-:Y:S02]  /*00d0*/  IADD3 R10, P0, R7.reuse, R4, RZ ;  /* 0x00000004070a7210 */ /* 0x040fe40007f1e0ff */
[----:B------:R-:W-:Y:S02]  /*00e0*/  SHF.R.S32.HI R4, RZ, 0x1f, R4 ;  /* 0x0000001fff047819 */ /* 0x000fe40000011404 */
[----:B------:R-:W-:Y:S02]  /*00f0*/  LEA R6, P1, R10, c[0x0][0x160], 0x2 ;  /* 0x000058000a067a11 */ /* 0x000fe400078210ff */
[----:B------:R-:W-:Y:S02]  /*0100*/  LEA.HI.X.SX32 R11, R7, R4, 0x1, P0 ;  /* 0x00000004070b7211 */ /* 0x000fe400000f0eff */
[----:B------:R-:W-:Y:S01]  /*0110*/  IADD3 R4, P0, R6, -0x7d400, RZ ;  /* 0xfff82c0006047810 */ /* 0x000fe20007f1e0ff */
[----:B------:R-:W-:Y:S01]  /*0120*/  IMAD.SHL.U32 R6, R5, 0x80, RZ ;  /* 0x0000008005067824 */ /* 0x000fe200078e00ff */
[----:B------:R-:W-:-:S04]  /*0130*/  LEA.HI.X R10, R10, c[0x0][0x164], R11, 0x2, P1 ;  /* 0x000059000a0a7a11 */ /* 0x000fc800008f140b */
[----:B------:R-:W-:Y:S02]  /*0140*/  IADD3.X R5, R10, -0x1, RZ, P0, !PT ;  /* 0xffffffff0a057810 */ /* 0x000fe400007fe4ff */
.L_x_0:
[C---:B------:R-:W-:Y:S02]  /*0150*/  ISETP.GT.AND P6, PT, R7.reuse, 0x1f4ff, PT ;  /* 0x0001f4ff0700780c */ /* 0x040fe40003fc4270 */
[C---:B------:R-:W-:Y:S02]  /*0160*/  IADD3 R11, R7.reuse, 0x1, RZ ;  /* 0x00000001070b7810 */ /* 0x040fe40007ffe0ff */
[----:B------:R-:W-:Y:S02]  /*0170*/  IADD3 R13, R7, 0x2, RZ ;  /* 0x00000002070d7810 */ /* 0x000fe40007ffe0ff */
[----:B------:R-:W-:Y:S02]  /*0180*/  ISETP.GT.AND P3, PT, R11, 0x1f4ff, PT ;  /* 0x0001f4ff0b00780c */ /* 0x000fe40003f64270 */
[----:B------:R-:W-:-:S05]  /*0190*/  ISETP.GT.AND P2, PT, R13, 0x1f4ff, PT ;  /* 0x0001f4ff0d00780c */ /* 0x000fca0003f44270 */
[----:B------:R-:W2:Y:S01]  /*01a0*/  @!P6 LDG.E R10, [R4.64] ;  /* 0x00000006040ae981 */ /* 0x000ea2000c1e1900 */
[----:B------:R-:W-:-:S05]  /*01b0*/  IADD3 R15, R7, 0x3, RZ ;  /* 0x00000003070f7810 */ /* 0x000fca0007ffe0ff */
[----:B------:R-:W3:Y:S01]  /*01c0*/  @!P3 LDG.E R12, [R4.64+0x4] ;  /* 0x00000406040cb981 */ /* 0x000ee2000c1e1900 */
[----:B------:R-:W-:-:S03]  /*01d0*/  ISETP.GT.AND P0, PT, R15, 0x1f4ff, PT ;  /* 0x0001f4ff0f00780c */ /* 0x000fc60003f04270 */
[----:B------:R-:W4:Y:S10]  /*01e0*/  @!P2 LDG.E R14, [R4.64+0x8] ;  /* 0x00000806040ea981 */ /* 0x000f34000c1e1900 */
[----:B------:R-:W5:Y:S01]  /*01f0*/  @!P0 LDG.E R16, [R4.64+0xc] ;  /* 0x00000c0604108981 */ /* 0x000f62000c1e1900 */
[----:B------:R-:W-:-:S02]  /*0200*/  IADD3 R17, R7, 0x4, RZ ;  /* 0x0000000407117810 */ /* 0x000fc40007ffe0ff */
[----:B------:R-:W-:Y:S02]  /*0210*/  IADD3 R19, R7, 0x5, RZ ;  /* 0x0000000507137810 */ /* 0x000fe40007ffe0ff */
[----:B------:R-:W-:Y:S02]  /*0220*/  ISETP.GT.AND P1, PT, R17, 0x1f4ff, PT ;  /* 0x0001f4ff1100780c */ /* 0x000fe40003f24270 */
[----:B------:R-:W-:Y:S02]  /*0230*/  ISETP.GT.AND P4, PT, R19, 0x1f4ff, PT ;  /* 0x0001f4ff1300780c */ /* 0x000fe40003f84270 */
[C---:B------:R-:W-:Y:S02]  /*0240*/  IADD3 R21, R7.reuse, 0x6, RZ ;  /* 0x0000000607157810 */ /* 0x040fe40007ffe0ff */
[----:B------:R-:W-:-:S07]  /*0250*/  IADD3 R23, R7, 0x7, RZ ;  /* 0x0000000707177810 */ /* 0x000fce0007ffe0ff */
[----:B------:R-:W5:Y:S01]  /*0260*/  @!P1 LDG.E R18, [R4.64+0x10] ;  /* 0x0000100604129981 */ /* 0x000f62000c1e1900 */
[----:B--2---:R-:W-:-:S04]  /*0270*/  @!P6 FSETP.GT.AND P5, PT, R10, R9, PT ;  /* 0x000000090a00e20b */ /* 0x004fc80003fa4000 */
[----:B------:R-:W-:Y:S02]  /*0280*/  @!P6 FSEL R9, R10, R9, P5 ;  /* 0x000000090a09e208 */ /* 0x000fe40002800000 */
[----:B------:R-:W-:Y:S01]  /*0290*/  @!P6 SEL R8, R7, R8, P5 ;  /* 0x000000080708e207 */ /* 0x000fe20002800000 */
[----:B------:R-:W2:Y:S01]  /*02a0*/  @!P4 LDG.E R10, [R4.64+0x14] ;  /* 0x00001406040ac981 */ /* 0x000ea2000c1e1900 */
[----:B------:R-:W-:Y:S02]  /*02b0*/  ISETP.GT.AND P5, PT, R21, 0x1f4ff, PT ;  /* 0x0001f4ff1500780c */ /* 0x000fe40003fa4270 */
[----:B---3--:R-:W-:-:S04]  /*02c0*/  @!P3 FSETP.GT.AND P6, PT, R12, R9, PT ;  /* 0x000000090c00b20b */ /* 0x008fc80003fc4000 */
[----:B------:R-:W-:Y:S02]  /*02d0*/  @!P3 FSEL R9, R12, R9, P6 ;  /* 0x000000090c09b208 */ /* 0x000fe40003000000 */
[----:B------:R-:W-:Y:S02]  /*02e0*/  @!P3 SEL R8, R11, R8, P6 ;  /* 0x000000080b08b207 */ /* 0x000fe40003000000 */
[----:B------:R-:W-:Y:S02]  /*02f0*/  ISETP.GT.AND P3, PT, R23, 0x1f4ff, PT ;  /* 0x0001f4ff1700780c */ /* 0x000fe40003f64270 */
[CC--:B----4-:R-:W-:Y:S01]  /*0300*/  @!P2 FSETP.GT.AND P6, PT, R14.reuse, R9.reuse, PT ;  /* 0x000000090e00a20b */ /* 0x0d0fe20003fc4000 */
[----:B------:R-:W3:Y:S01]  /*0310*/  @!P5 LDG.E R12, [R4.64+0x18] ;  /* 0x00001806040cd981 */ /* 0x000ee2000c1e1900 */
[----:B------:R-:W-:Y:S02]  /*0320*/  IADD3 R11, R7, 0x8, RZ ;  /* 0x00000008070b7810 */ /* 0x000fe40007ffe0ff */
[----:B------:R-:W-:-:S02]  /*0330*/  @!P2 FSEL R9, R14, R9, P6 ;  /* 0x000000090e09a208 */ /* 0x000fc40003000000 */
[----:B------:R-:W-:Y:S02]  /*0340*/  @!P2 SEL R8, R13, R8, P6 ;  /* 0x000000080d08a207 */ /* 0x000fe40003000000 */
[----:B------:R-:W-:Y:S02]  /*0350*/  ISETP.GT.AND P2, PT, R11, 0x1f4ff, PT ;  /* 0x0001f4ff0b00780c */ /* 0x000fe40003f44270 */
[CC--:B-----5:R-:W-:Y:S01]  /*0360*/  @!P0 FSETP.GT.AND P6, PT, R16.reuse, R9.reuse, PT ;  /* 0x000000091000820b */ /* 0x0e0fe20003fc4000 */
[----:B------:R-:W4:Y:S01]  /*0370*/  @!P3 LDG.E R14, [R4.64+0x1c] ;  /* 0x00001c06040eb981 */ /* 0x000f22000c1e1900 */
[----:B------:R-:W-:Y:S02]  /*0380*/  IADD3 R13, R7, 0x9, RZ ;  /* 0x00000009070d7810 */ /* 0x000fe40007ffe0ff */
[----:B------:R-:W-:Y:S02]  /*0390*/  @!P0 FSEL R9, R16, R9, P6 ;  /* 0x0000000910098208 */ /* 0x000fe40003000000 */
[----:B------:R-:W-:-:S02]  /*03a0*/  @!P0 SEL R8, R15, R8, P6 ;  /* 0x000000080f088207 */ /* 0x000fc40003000000 */
[----:B------:R-:W-:-:S03]  /*03b0*/  ISETP.GT.AND P0, PT, R13, 0x1f4ff, PT ;  /* 0x0001f4ff0d00780c */ /* 0x000fc60003f04270 */
[----:B------:R-:W5:Y:S10]  /*03c0*/  @!P2 LDG.E R16, [R4.64+0x20] ;  /* 0x000020060410a981 */ /* 0x000f74000c1e1900 */
[----:B------:R-:W5:Y:S01]  /*03d0*/  @!P0 LDG.E R20, [R4.64+0x24] ;  /* 0x0000240604148981 */ /* 0x000f62000c1e1900 */
[----:B------:R-:W-:-:S02]  /*03e0*/  @!P1 FSETP.GT.AND P6, PT, R18, R9, PT ;  /* 0x000000091200920b */ /* 0x000fc40003fc4000 */
[----:B------:R-:W-:Y:S02]  /*03f0*/  IADD3 R15, R7, 0xa, RZ ;  /* 0x0000000a070f7810 */ /* 0x000fe40007ffe0ff */
[----:B------:R-:W-:Y:S02]  /*0400*/  @!P1 FSEL R9, R18, R9, P6 ;  /* 0x0000000912099208 */ /* 0x000fe40003000000 */
[----:B------:R-:W-:Y:S02]  /*0410*/  @!P1 SEL R8, R17, R8, P6 ;  /* 0x0000000811089207 */ /* 0x000fe40003000000 */
[----:B------:R-:W-:Y:S02]  /*0420*/  ISETP.GT.AND P1, PT, R15, 0x1f4ff, PT ;  /* 0x0001f4ff0f00780c */ /* 0x000fe40003f24270 */
[----:B------:R-:W-:Y:S02]  /*0430*/  IADD3 R17, R7, 0xb, RZ ;  /* 0x0000000b07117810 */ /* 0x000fe40007ffe0ff */
[----:B--2---:R-:W-:-:S04]  /*0440*/  @!P4 FSETP.GT.AND P6, PT, R10, R9, PT ;  /* 0x000000090a00c20b */ /* 0x004fc80003fc4000 */
[----:B------:R-:W-:Y:S02]  /*0450*/  @!P4 FSEL R9, R10, R9, P6 ;  /* 0x000000090a09c208 */ /* 0x000fe40003000000 */
[----:B------:R-:W-:-:S03]  /*0460*/  @!P4 SEL R8, R19, R8, P6 ;  /* 0x000000081308c207 */ /* 0x000fc60003000000 */
[----:B------:R-:W2:Y:S01]  /*0470*/  @!P1 LDG.E R10, [R4.64+0x28] ;  /* 0x00002806040a9981 */ /* 0x000ea2000c1e1900 */
[----:B------:R-:W-:Y:S02]  /*0480*/  ISETP.GT.AND P4, PT, R17, 0x1f4ff, PT ;  /* 0x0001f4ff1100780c */ /* 0x000fe40003f84270 */
[----:B------:R-:W-:Y:S02]  /*0490*/  IADD3 R19, R7, 0xc, RZ ;  /* 0x0000000c07137810 */ /* 0x000fe40007ffe0ff */
[----:B---3--:R-:W-:-:S04]  /*04a0*/  @!P5 FSETP.GT.AND P6, PT, R12, R9, PT ;  /* 0x000000090c00d20b */ /* 0x008fc80003fc4000 */
[----:B------:R-:W-:Y:S02]  /*04b0*/  @!P5 FSEL R9, R12, R9, P6 ;  /* 0x000000090c09d208 */ /* 0x000fe40003000000 */
[----:B------:R-:W-:-:S03]  /*04c0*/  @!P5 SEL R8, R21, R8, P6 ;  /* 0x000000081508d207 */ /* 0x000fc60003000000 */
[----:B------:R-:W3:Y:S01]  /*04d0*/  @!P4 LDG.E R12, [R4.64+0x2c] ;  /* 0x00002c06040cc981 */ /* 0x000ee2000c1e1900 */
[----:B------:R-:W-:Y:S02]  /*04e0*/  ISETP.GT.AND P5, PT, R19, 0x1f4ff, PT ;  /* 0x0001f4ff1300780c */ /* 0x000fe40003fa4270 */
[CC--:B----4-:R-:W-:Y:S02]  /*04f0*/  @!P3 FSETP.GT.AND P6, PT, R14.reuse, R9.reuse, PT ;  /* 0x000000090e00b20b */ /* 0x0d0fe40003fc4000 */
[----:B------:R-:W-:Y:S02]  /*0500*/  IADD3 R21, R7, 0xd, RZ ;  /* 0x0000000d07157810 */ /* 0x000fe40007ffe0ff */
[----:B------:R-:W-:Y:S02]  /*0510*/  @!P3 FSEL R9, R14, R9, P6 ;  /* 0x000000090e09b208 */ /* 0x000fe40003000000 */
[----:B------:R-:W-:Y:S02]  /*0520*/  @!P3 SEL R8, R23, R8, P6 ;  /* 0x000000081708b207 */ /* 0x000fe40003000000 */
[----:B------:R-:W-:-:S02]  /*0530*/  ISETP.GT.AND P3, PT, R21, 0x1f4ff, PT ;  /* 0x0001f4ff1500780c */ /* 0x000fc40003f64270 */
[CC--:B-----5:R-:W-:Y:S01]  /*0540*/  @!P2 FSETP.GT.AND P6, PT, R16.reuse, R9.reuse, PT ;  /* 0x000000091000a20b */ /* 0x0e0fe20003fc4000 */
[----:B------:R-:W4:Y:S01]  /*0550*/  @!P5 LDG.E R14, [R4.64+0x30] ;  /* 0x00003006040ed981 */ /* 0x000f22000c1e1900 */
[----:B------:R-:W-:Y:S02]  /*0560*/  IADD3 R23, R7, 0xe, RZ ;  /* 0x0000000e07177810 */ /* 0x000fe40007ffe0ff */
[----:B------:R-:W-:Y:S02]  /*0570*/  @!P2 FSEL R9, R16, R9, P6 ;  /* 0x000000091009a208 */ /* 0x000fe40003000000 */
[----:B------:R-:W-:Y:S02]  /*0580*/  @!P2 SEL R8, R11, R8, P6 ;  /* 0x000000080b08a207 */ /* 0x000fe40003000000 */
[----:B------:R-:W-:Y:S02]  /*0590*/  ISETP.GT.AND P2, PT, R23, 0x1f4ff, PT ;  /* 0x0001f4ff1700780c */ /* 0x000fe40003f44270 */
[----:B------:R-:W-:Y:S01]  /*05a0*/  @!P0 FSETP.GT.AND P6, PT, R20, R9, PT ;  /* 0x000000091400820b */ /* 0x000fe20003fc4000 */
[----:B------:R-:W5:Y:S01]  /*05b0*/  @!P3 LDG.E R16, [R4.64+0x34] ;  /* 0x000034060410b981 */ /* 0x000f62000c1e1900 */
[----:B------:R-:W-:-:S02]  /*05c0*/  IADD3 R11, R7, 0xf, RZ ;  /* 0x0000000f070b7810 */ /* 0x000fc40007ffe0ff */
[----:B------:R-:W-:Y:S02]  /*05d0*/  @!P0 FSEL R9, R20, R9, P6 ;  /* 0x0000000914098208 */ /* 0x000fe40003000000 */
[----:B------:R-:W-:Y:S02]  /*05e0*/  @!P0 SEL R8, R13, R8, P6 ;  /* 0x000000080d088207 */ /* 0x000fe40003000000 */
[----:B------:R-:W-:-:S03]  /*05f0*/  ISETP.GT.AND P0, PT, R11, 0x1f4ff, PT ;  /* 0x0001f4ff0b00780c */ /* 0x000fc60003f04270 */
[----:B------:R-:W5:Y:S10]  /*0600*/  @!P2 LDG.E R18, [R4.64+0x38] ;  /* 0x000038060412a981 */ /* 0x000f74000c1e1900 */
[----:B------:R0:W5:Y:S01]  /*0610*/  @!P0 LDG.E R20, [R4.64+0x3c] ;  /* 0x00003c0604148981 */ /* 0x000162000c1e1900 */
[----:B------:R-:W-:-:S02]  /*0620*/  IADD3 R22, R22, 0x10, RZ ;  /* 0x0000001016167810 */ /* 0x000fc40007ffe0ff */
[----:B------:R-:W-:Y:S02]  /*0630*/  IADD3 R7, R7, 0x10, RZ ;  /* 0x0000001007077810 */ /* 0x000fe40007ffe0ff */
[----:B--2---:R-:W-:-:S04]  /*0640*/  @!P1 FSETP.GT.AND P6, PT, R10, R9, PT ;  /* 0x000000090a00920b */ /* 0x004fc80003fc4000 */
[----:B------:R-:W-:Y:S02]  /*0650*/  @!P1 FSEL R9, R10, R9, P6 ;  /* 0x000000090a099208 */ /* 0x000fe40003000000 */
[----:B------:R-:W-:Y:S02]  /*0660*/  @!P1 SEL R8, R15, R8, P6 ;  /* 0x000000080f089207 */ /* 0x000fe40003000000 */
[----:B---3--:R-:W-:-:S04]  /*0670*/  @!P4 FSETP.GT.AND P6, PT, R12, R9, PT ;  /* 0x000000090c00c20b */ /* 0x008fc80003fc4000 */
[----:B------:R-:W-:Y:S02]  /*0680*/  @!P4 FSEL R9, R12, R9, P6 ;  /* 0x000000090c09c208 */ /* 0x000fe40003000000 */
[----:B------:R-:W-:Y:S02]  /*0690*/  @!P4 SEL R8, R17, R8, P6 ;  /* 0x000000081108c207 */ /* 0x000fe40003000000 */
[----:B----4-:R-:W-:-:S04]  /*06a0*/  @!P5 FSETP.GT.AND P1, PT, R14, R9, PT ;  /* 0x000000090e00d20b */ /* 0x010fc80003f24000 */
[----:B------:R-:W-:Y:S02]  /*06b0*/  @!P5 FSEL R9, R14, R9, P1 ;  /* 0x000000090e09d208 */ /* 0x000fe40000800000 */
[----:B------:R-:W-:Y:S02]  /*06c0*/  @!P5 SEL R8, R19, R8, P1 ;  /* 0x000000081308d207 */ /* 0x000fe40000800000 */
[-C--:B-----5:R-:W-:Y:S02]  /*06d0*/  @!P3 FSETP.GT.AND P6, PT, R16, R9.reuse, PT ;  /* 0x000000091000b20b */ /* 0x0a0fe40003fc4000 */
[----:B------:R-:W-:Y:S02]  /*06e0*/  ISETP.NE.AND P5, PT, R22, 0x40f, PT ;  /* 0x0000040f1600780c */ /* 0x000fe40003fa5270 */
[----:B------:R-:W-:Y:S02]  /*06f0*/  @!P3 FSEL R9, R16, R9, P6 ;  /* 0x000000091009b208 */ /* 0x000fe40003000000 */
[----:B------:R-:W-:-:S02]  /*0700*/  @!P3 SEL R8, R21, R8, P6 ;  /* 0x000000081508b207 */ /* 0x000fc40003000000 */
[----:B------:R-:W-:-:S04]  /*0710*/  @!P2 FSETP.GT.AND P4, PT, R18, R9, PT ;  /* 0x000000091200a20b */ /* 0x000fc80003f84000 */
[----:B------:R-:W-:Y:S02]  /*0720*/  @!P2 FSEL R9, R18, R9, P4 ;  /* 0x000000091209a208 */ /* 0x000fe40002000000 */
[----:B0-----:R-:W-:Y:S02]  /*0730*/  IADD3 R4, P3, R4, 0x40, RZ ;  /* 0x0000004004047810 */ /* 0x001fe40007f7e0ff */
[----:B------:R-:W-:Y:S02]  /*0740*/  @!P2 SEL R8, R23, R8, P4 ;  /* 0x000000081708a207 */ /* 0x000fe40002000000 */
[----:B------:R-:W-:Y:S01]  /*0750*/  @!P0 FSETP.GT.AND P1, PT, R20, R9, PT ;  /* 0x000000091400820b */ /* 0x000fe20003f24000 */
[----:B------:R-:W-:-:S03]  /*0760*/  IMAD.X R5, RZ, RZ, R5, P3 ;  /* 0x000000ffff057224 */ /* 0x000fc600018e0605 */
[----:B------:R-:W-:Y:S02]  /*0770*/  @!P0 FSEL R9, R20, R9, P1 ;  /* 0x0000000914098208 */ /* 0x000fe40000800000 */
[----:B------:R-:W-:Y:S01]  /*0780*/  @!P0 SEL R8, R11, R8, P1 ;  /* 0x000000080b088207 */ /* 0x000fe20000800000 */
[----:B------:R-:W-:Y:S05]  /*0790*/  @P5 BRA `(.L_x_0) ;  /* 0xfffff9b000005947 */ /* 0x000fea000383ffff */
[----:B------:R-:W-:Y:S01]  /*07a0*/  ULDC UR4, c[0x0][0x0] ;  /* 0x0000000000047ab9 */ /* 0x000fe20000000800 */
[----:B------:R0:W-:Y:S01]  /*07b0*/  STS [R0.X4], R9 ;  /* 0x0000000900007388 */ /* 0x0001e20000004800 */
[----:B------:R-:W-:-:S03]  /*07c0*/  USHF.R.U32.HI UR4, URZ, 0x1, UR4 ;  /* 0x000000013f047899 */ /* 0x000fc60008011604 */
[----:B------:R0:W-:Y:S04]  /*07d0*/  STS [R0.X4+0x200], R8 ;  /* 0x0002000800007388 */ /* 0x0001e80000004800 */
[----:B------:R-:W-:Y:S01]  /*07e0*/  BAR.SYNC.DEFER_BLOCKING 0x0 ;  /* 0x0000000000007b1d */ /* 0x000fe20000010000 */
[----:B------:R-:W-:-:S13]  /*07f0*/  ISETP.NE.AND P0, PT, RZ, UR4, PT ;  /* 0x00000004ff007c0c */ /* 0x000fda000bf05270 */
[----:B------:R-:W-:Y:S05]  /*0800*/  @!P0 BRA `(.L_x_1) ;  /* 0x0000011000008947 */ /* 0x000fea0003800000 */
[----:B0-----:R-:W-:Y:S02]  /*0810*/  IMAD.SHL.U32 R4, R0, 0x4, RZ ;  /* 0x0000000400047824 */ /* 0x001fe400078e00ff */
[----:B------:R-:W-:-:S05]  /*0820*/  IMAD.U32 R5, RZ, RZ, UR4 ;  /* 0x00000004ff057e24 */ /* 0x000fca000f8e00ff */
.L_x_4:
[----:B------:R-:W-:Y:S01]  /*0830*/  ISETP.GE.AND P0, PT, R0, R5, PT ;  /* 0x000000050000720c */ /* 0x000fe20003f06270 */
[----:B------:R-:W-:-:S12]  /*0840*/  BSSY B0, `(.L_x_2) ;  /* 0x0000009000007945 */ /* 0x000fd80003800000 */
[----:B0-----:R-:W-:Y:S05]  /*0850*/  @P0 BRA `(.L_x_3) ;  /* 0x0000007000000947 */ /* 0x001fea0003800000 */
[----:B------:R-:W-:Y:S01]  /*0860*/  IMAD R8, R5, 0x4, R4 ;  /* 0x0000000405087824 */ /* 0x000fe200078e0204 */
[----:B------:R-:W-:Y:S04]  /*0870*/  LDS R7, [R0.X4] ;  /* 0x0000000000077984 */ /* 0x000fe80000004800 */
[----:B------:R-:W0:Y:S02]  /*0880*/  LDS R9, [R8] ;  /* 0x0000000008097984 */ /* 0x000e240000000800 */
[----:B0-----:R-:W-:-:S13]  /*0890*/  FSETP.GT.AND P0, PT, R9, R7, PT ;  /* 0x000000070900720b */ /* 0x001fda0003f04000 */
[----:B------:R-:W-:Y:S04]  /*08a0*/  @P0 STS [R0.X4], R9 ;  /* 0x0000000900000388 */ /* 0x000fe80000004800 */
[----:B------:R-:W0:Y:S04]  /*08b0*/  @P0 LDS R7, [R8+0x200] ;  /* 0x0002000008070984 */ /* 0x000e280000000800 */
[----:B0-----:R0:W-:Y:S02]  /*08c0*/  @P0 STS [R0.X4+0x200], R7 ;  /* 0x0002000700000388 */ /* 0x0011e40000004800 */
.L_x_3:
[----:B------:R-:W-:Y:S05]  /*08d0*/  BSYNC B0 ;  /* 0x0000000000007941 */ /* 0x000fea0003800000 */
.L_x_2:
[----:B------:R-:W-:Y:S01]  /*08e0*/  SHF.R.U32.HI R5, RZ, 0x1, R5 ;  /* 0x00000001ff057819 */ /* 0x000fe20000011605 */
[----:B------:R-:W-:Y:S03]  /*08f0*/  BAR.SYNC.DEFER_BLOCKING 0x0 ;  /* 0x0000000000007b1d */ /* 0x000fe60000010000 */
[----:B------:R-:W-:-:S13]  /*0900*/  ISETP.NE.AND P0, PT, R5, RZ, PT ;  /* 0x000000ff0500720c */ /* 0x000fda0003f05270 */
[----:B------:R-:W-:Y:S05]  /*0910*/  @P0 BRA `(.L_x_4) ;  /* 0xffffff1000000947 */ /* 0x000fea000383ffff */
.L_x_1:
[----:B0-----:R-:W-:-:S13]  /*0920*/  ISETP.NE.AND P0, PT, R0, RZ, PT ;  /* 0x000000ff0000720c */ /* 0x001fda0003f05270 */
[----:B------:R-:W-:Y:S05]  /*0930*/  @P0 EXIT ;  /* 0x000000000000094d */ /* 0x000fea0003800000 */
[----:B------:R-:W2:Y:S02]  /*0940*/  LDG.E.64 R8, [R2.64] ;  /* 0x0000000602087981 */ /* 0x000ea4000c1e1b00 */
[----:B--2---:R-:W-:-:S04]  /*0950*/  IADD3 R0, P0, R6, R8, RZ ;  /* 0x0000000806007210 */ /* 0x004fc80007f1e0ff */
[----:B------:R-:W-:Y:S02]  /*0960*/  LEA.HI.X.SX32 R5, R6, R9, 0x1, P0 ;  /* 0x0000000906057211 */ /* 0x000fe400000f0eff */
[----:B------:R-:W-:-:S04]  /*0970*/  LEA R4, P0, R0, c[0x0][0x170], 0x3 ;  /* 0x00005c0000047a11 */ /* 0x000fc800078018ff */
[----:B------:R-:W-:-:S05]  /*0980*/  LEA.HI.X R5, R0, c[0x0][0x174], R5, 0x3, P0 ;  /* 0x00005d0000057a11 */ /* 0x000fca00000f1c05 */
[----:B------:R-:W2:Y:S02]  /*0990*/  LDG.E.64 R6, [R4.64] ;  /* 0x0000000604067981 */ /* 0x000ea4000c1e1b00 */
[----:B--2---:R-:W-:-:S04]  /*09a0*/  ISETP.NE.U32.AND P0, PT, R6, 0x1f40a, PT ;  /* 0x0001f40a0600780c */ /* 0x004fc80003f05070 */
[----:B------:R-:W-:-:S13]  /*09b0*/  ISETP.NE.AND.EX P0, PT, R7, RZ, PT, P0 ;  /* 0x000000ff0700720c */ /* 0x000fda0003f05300 */
[----:B------:R-:W-:Y:S05]  /*09c0*/  @P0 BRA `(.L_x_5) ;  /* 0x0000004000000947 */ /* 0x000fea0003800000 */
[----:B------:R-:W0:Y:S02]  /*09d0*/  LDS R6, [0x200] ;  /* 0x00020000ff067984 */ /* 0x000e240000000800 */
[----:B0-----:R-:W-:-:S05]  /*09e0*/  SHF.R.S32.HI R7, RZ, 0x1f, R6 ;  /* 0x0000001fff077819 */ /* 0x001fca0000011406 */
[----:B------:R0:W-:Y:S04]  /*09f0*/  STG.E.64 [R4.64], R6 ;  /* 0x0000000604007986 */ /* 0x0001e8000c101b06 */
[----:B------:R0:W5:Y:S02]  /*0a00*/  LDG.E.64 R8, [R2.64] ;  /* 0x0000000602087981 */ /* 0x000164000c1e1b00 */
.L_x_5:
[----:B0----5:R-:W-:-:S05]  /*0a10*/  IADD3 R4, P0, R8, 0x1, RZ ;  /* 0x0000000108047810 */ /* 0x021fca0007f1e0ff */
[----:B------:R-:W-:-:S05]  /*0a20*/  IMAD.X R5, RZ, RZ, R9, P0 ;  /* 0x000000ffff057224 */ /* 0x000fca00000e0609 */
[----:B------:R-:W-:Y:S01]  /*0a30*/  STG.E.64 [R2.64], R4 ;  /* 0x0000000402007986 */ /* 0x000fe2000c101b06 */
[----:B------:R-:W-:Y:S05]  /*0a40*/  EXIT ;  /* 0x000000000000794d */ /* 0x000fea0003800000 */
.L_x_6:
[----:B------:R-:W-:-:S00]  /*0a50*/  BRA `(.L_x_6) ;  /* 0xfffffff000007947 */ /* 0x000fc0000383ffff */
[----:B------:R-:W-:-:S00]  /*0a60*/  NOP ;  /* 0x0000000000007918 */ /* 0x000fc00000000000 */
        /* <DEDUP_REMOVED lines=9> */
.L_x_18:


//--------------------- .text.argmax_logits_and_append --------------------------
	.section	.text.argmax_logits_and_append,"ax",@progbits
	.sectionflags	@"SHF_BARRIERS=1"
	.sectioninfo	@"SHI_REGISTERS=35"
	.align	128
        .global         argmax_logits_and_append
        .type           argmax_logits_and_append,@function
        .size           argmax_logits_and_append,(.L_x_19 - argmax_logits_and_append)
        .other          argmax_logits_and_append,@"STO_CUDA_ENTRY STV_DEFAULT"
argmax_logits_and_append:
.text.argmax_logits_and_append:
[----:B------:R-:W-:Y:S02]  /*0000*/  IMAD.MOV.U32 R1, RZ, RZ, c[0x0][0x28] ;  /* 0x00000a00ff017624 */ /* 0x000fe400078e00ff */
[----:B------:R-:W0:Y:S01]  /*0010*/  S2R R0, SR_TID.X ;  /* 0x0000000000007919 */ /* 0x000e220000002100 */
[----:B------:R-:W-:Y:S01]  /*0020*/  IMAD.MOV.U32 R5, RZ, RZ, -0x800001 ;  /* 0xff7fffffff057424 */ /* 0x000fe200078e00ff */
[----:B------:R-:W-:Y:S01]  /*0030*/  ULDC.64 UR6, c[0x0][0x118] ;  /* 0x0000460000067ab9 */ /* 0x000fe20000000a00 */
[----:B------:R-:W-:Y:S01]  /*0040*/  IMAD.MOV.U32 R7, RZ, RZ, RZ ;  /* 0x000000ffff077224 */ /* 0x000fe200078e00ff */
[----:B------:R-:W-:Y:S01]  /*0050*/  ULDC.64 UR4, c[0x0][0x160] ;  /* 0x0000580000047ab9 */ /* 0x000fe20000000a00 */
[----:B------:R-:W-:Y:S02]  /*0060*/  IMAD.MOV.U32 R9, RZ, RZ, 0xf ;  /* 0x0000000fff097424 */ /* 0x000fe400078e00ff */
[----:B0-----:R-:W-:-:S04]  /*0070*/  IMAD.SHL.U32 R4, R0, 0x400, RZ ;  /* 0x0000040000047824 */ /* 0x001fc800078e00ff */
[----:B------:R-:W-:-:S05]  /*0080*/  IMAD.MOV.U32 R6, RZ, RZ, R4 ;  /* 0x000000ffff067224 */ /* 0x000fca00078e0004 */
.L_x_7:
[C---:B------:R-:W-:Y:S01]  /*0090*/  ISETP.GT.AND P6, PT, R6.reuse, 0x1f4ff, PT ;  /* 0x0001f4ff0600780c */ /* 0x040fe20003fc4270 */
[----:B------:R-:W-:Y:S01]  /*00a0*/  IMAD.U32 R2, RZ, RZ, UR4 ;  /* 0x00000004ff027e24 */ /* 0x000fe2000f8e00ff */
[C---:B------:R-:W-:Y:S01]  /*00b0*/  IADD3 R18, R6.reuse, 0x1, RZ ;  /* 0x0000000106127810 */ /* 0x040fe20007ffe0ff */
[----:B------:R-:W-:Y:S01]  /*00c0*/  IMAD.U32 R3, RZ, RZ, UR5 ;  /* 0x00000005ff037e24 */ /* 0x000fe2000f8e00ff */
[----:B------:R-:W-:Y:S02]  /*00d0*/  IADD3 R20, R6, 0x2, RZ ;  /* 0x0000000206147810 */ /* 0x000fe40007ffe0ff */
[----:B------:R-:W-:Y:S01]  /*00e0*/  ISETP.GT.AND P3, PT, R18, 0x1f4ff, PT ;  /* 0x0001f4ff1200780c */ /* 0x000fe20003f64270 */
[----:B------:R-:W-:Y:S01]  /*00f0*/  IMAD.WIDE R2, R4, 0x4, R2 ;  /* 0x0000000404027825 */ /* 0x000fe200078e0202 */
        /* <DEDUP_REMOVED lines=14> */
[----:B------:R-:W-:Y:S02]  /*01e0*/  IADD3 R32, R6, 0x8, RZ ;  /* 0x0000000806207810 */ /* 0x000fe40007ffe0ff */
        /* <DEDUP_REMOVED lines=10> */
[----:B------:R-:W3:Y:S03]  /*0290*/  @!P4 LDG.E R10, [R2.64+0x18] ;  /* 0x00001806020ac981 */ /* 0x000ee6000c1e1900 */
[----:B------:R-:W-:-:S02]  /*02a0*/  @!P1 FSEL R5, R12, R5, P6 ;  /* 0x000000050c059208 */ /* 0x000fc40003000000 */
[----:B------:R-:W-:Y:S02]  /*02b0*/  @!P1 SEL R7, R20, R7, P6 ;  /* 0x0000000714079207 */ /* 0x000fe40003000000 */
[----:B------:R-:W-:-:S03]  /*02c0*/  ISETP.GT.AND P1, PT, R32, 0x1f4ff, PT ;  /* 0x0001f4ff2000780c */ /* 0x000fc60003f24270 */
[----:B------:R-:W4:Y:S01]  /*02d0*/  @!P3 LDG.E R12, [R2.64+0x1c] ;  /* 0x00001c06020cb981 */ /* 0x000f22000c1e1900 */
[-C--:B-----5:R-:W-:Y:S02]  /*02e0*/  @!P2 FSETP.GT.AND P6, PT, R14, R5.reuse, PT ;  /* 0x000000050e00a20b */ /* 0x0a0fe40003fc4000 */
[----:B------:R-:W-:Y:S02]  /*02f0*/  IADD3 R20, R6, 0x9, RZ ;  /* 0x0000000906147810 */ /* 0x000fe40007ffe0ff */
[----:B------:R-:W-:Y:S02]  /*0300*/  @!P2 FSEL R5, R14, R5, P6 ;  /* 0x000000050e05a208 */ /* 0x000fe40003000000 */
[----:B------:R-:W-:-:S03]  /*0310*/  @!P2 SEL R7, R22, R7, P6 ;  /* 0x000000071607a207 */ /* 0x000fc60003000000 */
[----:B------:R-:W5:Y:S01]  /*0320*/  @!P1 LDG.E R14, [R2.64+0x20] ;  /* 0x00002006020e9981 */ /* 0x000f62000c1e1900 */
[----:B------:R-:W-:-:S13]  /*0330*/  ISETP.GT.AND P2, PT, R20, 0x1f4ff, PT ;  /* 0x0001f4ff1400780c */ /* 0x000fda0003f44270 */
[----:B------:R-:W5:Y:S01]  /*0340*/  @!P2 LDG.E R18, [R2.64+0x24] ;  /* 0x000024060212a981 */ /* 0x000f62000c1e1900 */
[-C--:B------:R-:W-:Y:S02]  /*0350*/  @!P0 FSETP.GT.AND P6, PT, R16, R5.reuse, PT ;  /* 0x000000051000820b */ /* 0x080fe40003fc4000 */
[----:B------:R-:W-:Y:S02]  /*0360*/  IADD3 R22, R6, 0xa, RZ ;  /* 0x0000000a06167810 */ /* 0x000fe40007ffe0ff */
[----:B------:R-:W-:Y:S02]  /*0370*/  @!P0 FSEL R5, R16, R5, P6 ;  /* 0x0000000510058208 */ /* 0x000fe40003000000 */
[----:B------:R-:W-:Y:S02]  /*0380*/  @!P0 SEL R7, R24, R7, P6 ;  /* 0x0000000718078207 */ /* 0x000fe40003000000 */
[----:B------:R-:W-:Y:S02]  /*0390*/  ISETP.GT.AND P0, PT, R22, 0x1f4ff, PT ;  /* 0x0001f4ff1600780c */ /* 0x000fe40003f04270 */
[----:B------:R-:W-:-:S02]  /*03a0*/  IADD3 R24, R6, 0xb, RZ ;  /* 0x0000000b06187810 */ /* 0x000fc40007ffe0ff */
        /* <DEDUP_REMOVED lines=11> */
[-C--:B----4-:R-:W-:Y:S02]  /*0460*/  @!P3 FSETP.GT.AND P6, PT, R12, R5.reuse, PT ;  /* 0x000000050c00b20b */ /* 0x090fe40003fc4000 */
[----:B------:R-:W-:Y:S02]  /*0470*/  IADD3 R28, R6, 0xd, RZ ;  /* 0x0000000d061c7810 */ /* 0x000fe40007ffe0ff */
[----:B------:R-:W-:Y:S02]  /*0480*/  @!P3 FSEL R5, R12, R5, P6 ;  /* 0x000000050c05b208 */ /* 0x000fe40003000000 */
[----:B------:R-:W-:Y:S02]  /*0490*/  @!P3 SEL R7, R30, R7, P6 ;  /* 0x000000071e07b207 */ /* 0x000fe40003000000 */
[----:B------:R-:W-:-:S02]  /*04a0*/  ISETP.GT.AND P3, PT, R28, 0x1f4ff, PT ;  /* 0x0001f4ff1c00780c */ /* 0x000fc40003f64270 */
[-C--:B-----5:R-:W-:Y:S01]  /*04b0*/  @!P1 FSETP.GT.AND P6, PT, R14, R5.reuse, PT ;  /* 0x000000050e00920b */ /* 0x0a0fe20003fc4000 */
[----:B------:R-:W4:Y:S01]  /*04c0*/  @!P4 LDG.E R12, [R2.64+0x30] ;  /* 0x00003006020cc981 */ /* 0x000f22000c1e1900 */
[----:B------:R-:W-:Y:S02]  /*04d0*/  IADD3 R30, R6, 0xe, RZ ;  /* 0x0000000e061e7810 */ /* 0x000fe40007ffe0ff */
[----:B------:R-:W-:Y:S02]  /*04e0*/  @!P1 FSEL R5, R14, R5, P6 ;  /* 0x000000050e059208 */ /* 0x000fe40003000000 */
[----:B------:R-:W-:Y:S02]  /*04f0*/  @!P1 SEL R7, R32, R7, P6 ;  /* 0x0000000720079207 */ /* 0x000fe40003000000 */
[----:B------:R-:W-:-:S03]  /*0500*/  ISETP.GT.AND P1, PT, R30, 0x1f4ff, PT ;  /* 0x0001f4ff1e00780c */ /* 0x000fc60003f24270 */
[----:B------:R-:W5:Y:S01]  /*0510*/  @!P3 LDG.E R14, [R2.64+0x34] ;  /* 0x00003406020eb981 */ /* 0x000f62000c1e1900 */
[----:B------:R-:W-:Y:S02]  /*0520*/  IADD3 R32, R6, 0xf, RZ ;  /* 0x0000000f06207810 */ /* 0x000fe40007ffe0ff */
[----:B------:R-:W-:-:S04]  /*0530*/  @!P2 FSETP.GT.AND P6, PT, R18, R5, PT ;  /* 0x000000051200a20b */ /* 0x000fc80003fc4000 */
[----:B------:R-:W-:-:S03]  /*0540*/  @!P2 FSEL R5, R18, R5, P6 ;  /* 0x000000051205a208 */ /* 0x000fc60003000000 */
[----:B------:R-:W5:Y:S01]  /*0550*/  @!P1 LDG.E R16, [R2.64+0x38] ;  /* 0x0000380602109981 */ /* 0x000f62000c1e1900 */
[----:B------:R-:W-:Y:S02]  /*0560*/  @!P2 SEL R7, R20, R7, P6 ;  /* 0x000000071407a207 */ /* 0x000fe40003000000 */
[----:B------:R-:W-:-:S13]  /*0570*/  ISETP.GT.AND P2, PT, R32, 0x1f4ff, PT ;  /* 0x0001f4ff2000780c */ /* 0x000fda0003f44270 */
[----:B------:R-:W5:Y:S01]  /*0580*/  @!P2 LDG.E R18, [R2.64+0x3c] ;  /* 0x00003c060212a981 */ /* 0x000f62000c1e1900 */
[----:B------:R-:W-:Y:S01]  /*0590*/  IADD3 R9, R9, 0x10, RZ ;  /* 0x0000001009097810 */ /* 0x000fe20007ffe0ff */
[----:B------:R-:W-:Y:S01]  /*05a0*/  UIADD3 UR4, UP0, UR4, 0x40, URZ ;  /* 0x0000004004047890 */ /* 0x000fe2000ff1e03f */
[----:B------:R-:W-:-:S03]  /*05b0*/  IADD3 R6, R6, 0x10, RZ ;  /* 0x0000001006067810 */ /* 0x000fc60007ffe0ff */
[----:B------:R-:W-:Y:S01]  /*05c0*/  UIADD3.X UR5, URZ, UR5, URZ, UP0, !UPT ;  /* 0x000000053f057290 */ /* 0x000fe200087fe43f */
        /* <DEDUP_REMOVED lines=9> */
[----:B-----5:R-:W-:-:S04]  /*0660*/  @!P3 FSETP.GT.AND P5, PT, R14, R5, PT ;  /* 0x000000050e00b20b */ /* 0x020fc80003fa4000 */
[----:B------:R-:W-:Y:S02]  /*0670*/  @!P3 FSEL R5, R14, R5, P5 ;  /* 0x000000050e05b208 */ /* 0x000fe40002800000 */
[----:B------:R-:W-:Y:S02]  /*0680*/  @!P3 SEL R7, R28, R7, P5 ;  /* 0x000000071c07b207 */ /* 0x000fe40002800000 */
[----:B------:R-:W-:-:S04]  /*0690*/  @!P1 FSETP.GT.AND P0, PT, R16, R5, PT ;  /* 0x000000051000920b */ /* 0x000fc80003f04000 */
[----:B------:R-:W-:Y:S02]  /*06a0*/  @!P1 FSEL R5, R16, R5, P0 ;  /* 0x0000000510059208 */ /* 0x000fe40000000000 */
[----:B------:R-:W-:Y:S02]  /*06b0*/  @!P1 SEL R7, R30, R7, P0 ;  /* 0x000000071e079207 */ /* 0x000fe40000000000 */
[----:B------:R-:W-:Y:S02]  /*06c0*/  ISETP.NE.AND P1, PT, R9, 0x40f, PT ;  /* 0x0000040f0900780c */ /* 0x000fe40003f25270 */
[----:B------:R-:W-:-:S04]  /*06d0*/  @!P2 FSETP.GT.AND P0, PT, R18, R5, PT ;  /* 0x000000051200a20b */ /* 0x000fc80003f04000 */
[----:B------:R-:W-:Y:S02]  /*06e0*/  @!P2 FSEL R5, R18, R5, P0 ;  /* 0x000000051205a208 */ /* 0x000fe40000000000 */
[----:B------:R-:W-:-:S05]  /*06f0*/  @!P2 SEL R7, R32, R7, P0 ;  /* 0x000000072007a207 */ /* 0x000fca0000000000 */
        /* <DEDUP_REMOVED lines=10> */
.L_x_11:
        /* <DEDUP_REMOVED lines=10> */
.L_x_10:
[----:B------:R-:W-:Y:S05]  /*0840*/  BSYNC B0 ;  /* 0x0000000000007941 */ /* 0x000fea0003800000 */
.L_x_9:
[----:B------:R-:W-:Y:S01]  /*0850*/  SHF.R.U32.HI R3, RZ, 0x1, R3 ;  /* 0x00000001ff037819 */ /* 0x000fe20000011603 */
[----:B------:R-:W-:Y:S03]  /*0860*/  BAR.SYNC.DEFER_BLOCKING 0x0 ;  /* 0x0000000000007b1d */ /* 0x000fe60000010000 */
[----:B------:R-:W-:-:S13]  /*0870*/  ISETP.NE.AND P0, PT, R3, RZ, PT ;  /* 0x000000ff0300720c */ /* 0x000fda0003f05270 */
[----:B------:R-:W-:Y:S05]  /*0880*/  @P0 BRA `(.L_x_11) ;  /* 0xffffff1000000947 */ /* 0x000fea000383ffff */
.L_x_8:
[----:B0-----:R-:W-:-:S13]  /*0890*/  ISETP.NE.AND P0, PT, R0, RZ, PT ;  /* 0x000000ff0000720c */ /* 0x001fda0003f05270 */
[----:B------:R-:W-:Y:S05]  /*08a0*/  @P0 EXIT ;  /* 0x000000000000094d */ /* 0x000fea0003800000 */
[----:B------:R-:W-:Y:S02]  /*08b0*/  IMAD.MOV.U32 R2, RZ, RZ, c[0x0][0x168] ;  /* 0x00005a00ff027624 */ /* 0x000fe400078e00ff */
[----:B------:R-:W-:-:S05]  /*08c0*/  IMAD.MOV.U32 R3, RZ, RZ, c[0x0][0x16c] ;  /* 0x00005b00ff037624 */ /* 0x000fca00078e00ff */
[----:B------:R-:W2:Y:S04]  /*08d0*/  LDG.E.64 R8, [R2.64] ;  /* 0x0000000602087981 */ /* 0x000ea8000c1e1b00 */
[----:B------:R-:W0:Y:S02]  /*08e0*/  S2R R5, SR_CTAID.X ;  /* 0x0000000000057919 */ /* 0x000e240000002500 */
[----:B0-----:R-:W-:-:S04]  /*08f0*/  LEA R5, R5, 0x1, 0x7 ;  /* 0x0000000105057811 */ /* 0x001fc800078e38ff */
        /* <DEDUP_REMOVED lines=12> */
.L_x_12:
[----:B0----5:R-:W-:-:S05]  /*09c0*/  IADD3 R4, P0, R8, 0x1, RZ ;  /* 0x0000000108047810 */ /* 0x021fca0007f1e0ff */
[----:B------:R-:W-:-:S05]  /*09d0*/  IMAD.X R5, RZ, RZ, R9, P0 ;  /* 0x000000ffff057224 */ /* 0x000fca00000e0609 */
[----:B------:R-:W-:Y:S01]  /*09e0*/  STG.E.64 [R2.64], R4 ;  /* 0x0000000402007986 */ /* 0x000fe2000c101b06 */
[----:B------:R-:W-:Y:S05]  /*09f0*/  EXIT ;  /* 0x000000000000794d */ /* 0x000fea0003800000 */
.L_x_13:
        /* <DEDUP_REMOVED lines=16> */
.L_x_19:


//--------------------- .text.extract_token_from_tokens --------------------------
	.section	.text.extract_token_from_tokens,"ax",@progbits
	.sectioninfo	@"SHI_REGISTERS=10"
	.align	128
        .global         extract_token_from_tokens
        .type           extract_token_from_tokens,@function
        .size           extract_token_from_tokens,(.L_x_20 - extract_token_from_tokens)
        .other          extract_token_from_tokens,@"STO_CUDA_ENTRY STV_DEFAULT"
extract_token_from_tokens:
.text.extract_token_from_tokens:
[----:B------:R-:W-:Y:S02]  /*0000*/  IMAD.MOV.U32 R1, RZ, RZ, c[0x0][0x28] ;  /* 0x00000a00ff017624 */ /* 0x000fe400078e00ff */
[----:B------:R-:W0:Y:S02]  /*0010*/  S2R R0, SR_TID.X ;  /* 0x0000000000007919 */ /* 0x000e240000002100 */
[----:B0-----:R-:W-:-:S13]  /*0020*/  ISETP.NE.AND P0, PT, R0, RZ, PT ;  /* 0x000000ff0000720c */ /* 0x001fda0003f05270 */
[----:B------:R-:W-:Y:S05]  /*0030*/  @P0 EXIT ;  /* 0x000000000000094d */ /* 0x000fea0003800000 */
[----:B------:R-:W-:Y:S01]  /*0040*/  IMAD.MOV.U32 R2, RZ, RZ, c[0x0][0x168] ;  /* 0x00005a00ff027624 */ /* 0x000fe200078e00ff */
[----:B------:R-:W-:Y:S01]  /*0050*/  MOV R3, c[0x0][0x16c] ;  /* 0x00005b0000037a02 */ /* 0x000fe20000000f00 */
[----:B------:R-:W-:-:S05]  /*0060*/  ULDC.64 UR4, c[0x0][0x118] ;  /* 0x0000460000047ab9 */ /* 0x000fca0000000a00 */
[----:B------:R-:W2:Y:S02]  /*0070*/  LDG.E.64 R2, [R2.64] ;  /* 0x0000000402027981 */ /* 0x000ea4000c1e1b00 */
[----:B--2---:R-:W-:-:S04]  /*0080*/  LEA R4, P0, R2, c[0x0][0x160], 0x3 ;  /* 0x0000580002047a11 */ /* 0x004fc800078018ff */
[----:B------:R-:W-:-:S06]  /*0090*/  LEA.HI.X R5, R2, c[0x0][0x164], R3, 0x3, P0 ;  /* 0x0000590002057a11 */ /* 0x000fcc00000f1c03 */
[----:B------:R-:W2:Y:S01]  /*00a0*/  LDG.E.64 R4, [R4.64] ;  /* 0x0000000404047981 */ /* 0x000ea2000c1e1b00 */
[----:B------:R-:W-:Y:S01]  /*00b0*/  IMAD.MOV.U32 R6, RZ, RZ, c[0x0][0x170] ;  /* 0x00005c00ff067624 */ /* 0x000fe200078e00ff */
[----:B------:R-:W-:-:S05]  /*00c0*/  MOV R7, c[0x0][0x174] ;  /* 0x00005d0000077a02 */ /* 0x000fca0000000f00 */
[----:B--2---:R-:W-:Y:S01]  /*00d0*/  STG.E.64 [R6.64], R4 ;  /* 0x0000000406007986 */ /* 0x004fe2000c101b04 */
[----:B------:R-:W-:Y:S05]  /*00e0*/  EXIT ;  /* 0x000000000000794d */ /* 0x000fea0003800000 */
.L_x_14:
        /* <DEDUP_REMOVED lines=9> */
.L_x_20:


//--------------------- .text.initialize_index_from_token_ids --------------------------
	.section	.text.initialize_index_from_token_ids,"ax",@progbits
	.sectioninfo	@"SHI_REGISTERS=8"
	.align	128
        .global         initialize_index_from_token_ids
        .type           initialize_index_from_token_ids,@function
        .size           initialize_index_from_token_ids,(.L_x_21 - initialize_index_from_token_ids)
        .other          initialize_index_from_token_ids,@"STO_CUDA_ENTRY STV_DEFAULT"
initialize_index_from_token_ids:
.text.initialize_index_from_token_ids:
[----:B------:R-:W-:Y:S02]  /*0000*/  IMAD.MOV.U32 R1, RZ, RZ, c[0x0][0x28] ;  /* 0x00000a00ff017624 */ /* 0x000fe400078e00ff */
[----:B------:R-:W0:Y:S02]  /*0010*/  S2R R0, SR_TID.X ;  /* 0x0000000000007919 */ /* 0x000e240000002100 */
[----:B0-----:R-:W-:-:S13]  /*0020*/  ISETP.NE.AND P0, PT, R0, RZ, PT ;  /* 0x000000ff0000720c */ /* 0x001fda0003f05270 */
[----:B------:R-:W-:Y:S05]  /*0030*/  @P0 EXIT ;  /* 0x000000000000094d */ /* 0x000fea0003800000 */
[----:B------:R-:W-:Y:S01]  /*0040*/  IMAD.MOV.U32 R4, RZ, RZ, RZ ;  /* 0x000000ffff047224 */ /* 0x000fe200078e00ff */
[----:B------:R-:W-:-:S04]  /*0050*/  ULDC.64 UR4, c[0x0][0x118] ;  /* 0x0000460000047ab9 */ /* 0x000fc80000000a00 */
.L_x_15:
[----:B------:R-:W-:Y:S02]  /*0060*/  IADD3 R4, R4, 0x1, RZ ;  /* 0x0000000104047810 */ /* 0x000fe40007ffe0ff */
[----:B------:R-:W-:-:S05]  /*0070*/  MOV R3, 0x8 ;  /* 0x0000000800037802 */ /* 0x000fca0000000f00 */
[----:B------:R-:W-:-:S06]  /*0080*/  IMAD.WIDE R2, R4, R3, c[0x0][0x160] ;  /* 0x0000580004027625 */ /* 0x000fcc00078e0203 */
[----:B------:R-:W2:Y:S01]  /*0090*/  LDG.E.64 R2, [R2.64] ;  /* 0x0000000402027981 */ /* 0x000ea2000c1e1b00 */
[----:B------:R-:W-:Y:S02]  /*00a0*/  SHF.R.S32.HI R5, RZ, 0x1f, R4 ;  /* 0x0000001fff057819 */ /* 0x000fe40000011404 */
[----:B--2---:R-:W-:-:S04]  /*00b0*/  ISETP.NE.U32.AND P0, PT, R2, 0x1f40a, PT ;  /* 0x0001f40a0200780c */ /* 0x004fc80003f05070 */
[----:B------:R-:W-:-:S13]  /*00c0*/  ISETP.NE.AND.EX P0, PT, R3, RZ, PT, P0 ;  /* 0x000000ff0300720c */ /* 0x000fda0003f05300 */
[----:B------:R-:W-:Y:S05]  /*00d0*/  @P0 BRA `(.L_x_15) ;  /* 0xffffff8000000947 */ /* 0x000fea000383ffff */
[----:B------:R-:W-:Y:S01]  /*00e0*/  IMAD.MOV.U32 R2, RZ, RZ, c[0x0][0x168] ;  /* 0x00005a00ff027624 */ /* 0x000fe200078e00ff */
[----:B------:R-:W-:-:S05]  /*00f0*/  MOV R3, c[0x0][0x16c] ;  /* 0x00005b0000037a02 */ /* 0x000fca0000000f00 */
[----:B------:R-:W-:Y:S01]  /*0100*/  STG.E.64 [R2.64], R4 ;  /* 0x0000000402007986 */ /* 0x000fe2000c101b04 */
[----:B------:R-:W-:Y:S05]  /*0110*/  EXIT ;  /* 0x000000000000794d */ /* 0x000fea0003800000 */
.L_x_16:
        /* <DEDUP_REMOVED lines=14> */
.L_x_21:


//--------------------- .text.initialize_index    --------------------------
	.section	.text.initialize_index,"ax",@progbits
	.sectioninfo	@"SHI_REGISTERS=6"
	.align	128
        .global         initialize_index
        .type           initialize_index,@function
        .size           initialize_index,(.L_x_22 - initialize_index)
        .other          initialize_index,@"STO_CUDA_ENTRY STV_DEFAULT"
initialize_index:
.text.initialize_index:
[----:B------:R-:W-:Y:S02]  /*0000*/  IMAD.MOV.U32 R1, RZ, RZ, c[0x0][0x28] ;  /* 0x00000a00ff017624 */ /* 0x000fe400078e00ff */
[----:B------:R-:W0:Y:S02]  /*0010*/  S2R R0, SR_TID.X ;  /* 0x0000000000007919 */ /* 0x000e240000002100 */
[----:B0-----:R-:W-:-:S13]  /*0020*/  ISETP.NE.AND P0, PT, R0, RZ, PT ;  /* 0x000000ff0000720c */ /* 0x001fda0003f05270 */
[----:B------:R-:W-:Y:S05]  /*0030*/  @P0 EXIT ;  /* 0x000000000000094d */ /* 0x000fea0003800000 */
[----:B------:R-:W-:Y:S01]  /*0040*/  MOV R2, c[0x0][0x160] ;  /* 0x0000580000027a02 */ /* 0x000fe20000000f00 */
[----:B------:R-:W-:Y:S01]  /*0050*/  IMAD.MOV.U32 R3, RZ, RZ, c[0x0][0x164] ;  /* 0x00005900ff037624 */ /* 0x000fe200078e00ff */
[----:B------:R-:W-:-:S04]  /*0060*/  ULDC.64 UR4, c[0x0][0x118] ;  /* 0x0000460000047ab9 */ /* 0x000fc80000000a00 */
[----:B------:R-:W-:Y:S01]  /*0070*/  STG.E.64 [R2.64], RZ ;  /* 0x000000ff02007986 */ /* 0x000fe2000c101b04 */
[----:B------:R-:W-:Y:S05]  /*0080*/  EXIT ;  /* 0x000000000000794d */ /* 0x000fea0003800000 */
.L_x_17:
        /* <DEDUP_REMOVED lines=15> */
.L_x_22:


//--------------------- .nv.shared.indexed_argmax_logits_and_append --------------------------
	.section	.nv.shared.indexed_argmax_logits_and_append,"aw",@nobits
	.sectionflags	@""
	.align	4
.nv.shared.indexed_argmax_logits_and_append:
	.zero		1024


//--------------------- .nv.shared.argmax_logits_and_append --------------------------
	.section	.nv.shared.argmax_logits_and_append,"aw",@nobits
	.sectionflags	@""
	.align	4
.nv.shared.argmax_logits_and_append:
	.zero		1024
